//
// Generated by NVIDIA NVVM Compiler
//
// Compiler Build ID: CL-36424714
// Cuda compilation tools, release 13.0, V13.0.88
// Based on NVVM 20.0.0
//

.version 9.0
.target sm_100
.address_size 64

	// .globl	_Z7kernel1P6eltype

.visible .entry _Z7kernel1P6eltype(
	.param .u64 .ptr .align 1 _Z7kernel1P6eltype_param_0
)
{
	.reg .b32 	%r<11>;
	.reg .b64 	%rd<5>;

	ld.param.u64 	%rd1, [_Z7kernel1P6eltype_param_0];
	cvta.to.global.u64 	%rd2, %rd1;
	mov.u32 	%r1, %ctaid.x;
	mul.hi.u32 	%r2, %r1, 954437177;
	shr.u32 	%r3, %r2, 1;
	mov.u32 	%r4, %tid.x;
	add.s32 	%r5, %r4, 1;
	mad.lo.s32 	%r6, %r1, 324, %r4;
	mul.wide.s32 	%rd3, %r6, 12;
	add.s64 	%rd4, %rd2, %rd3;
	mov.b32 	%r7, 0;
	st.global.u32 	[%rd4], %r7;
	mul.lo.s32 	%r8, %r3, -899;
	mad.lo.s32 	%r9, %r1, 100, %r8;
	add.s32 	%r10, %r9, 101;
	st.global.u32 	[%rd4+4], %r10;
	st.global.u32 	[%rd4+8], %r5;
	ret;

}
	// .globl	_Z7kernel2P6eltype
.visible .entry _Z7kernel2P6eltype(
	.param .u64 .ptr .align 1 _Z7kernel2P6eltype_param_0
)
{
	.reg .b32 	%r<27>;
	.reg .b64 	%rd<11>;

	ld.param.u64 	%rd1, [_Z7kernel2P6eltype_param_0];
	cvta.to.global.u64 	%rd2, %rd1;
	mov.u32 	%r1, %ctaid.x;
	mov.u32 	%r2, %tid.x;
	add.s32 	%r3, %r2, 1;
	mad.lo.s32 	%r4, %r1, 9, %r2;
	mul.lo.s32 	%r5, %r4, 324;
	add.s32 	%r6, %r5, %r1;
	mul.wide.u32 	%rd3, %r6, 12;
	add.s64 	%rd4, %rd2, %rd3;
	mov.b32 	%r7, 1;
	st.global.u32 	[%rd4], %r7;
	mul.hi.u32 	%r8, %r1, 954437177;
	shr.u32 	%r9, %r8, 1;
	mul.lo.s32 	%r10, %r9, 9;
	sub.s32 	%r11, %r1, %r10;
	add.s32 	%r12, %r10, %r3;
	add.s32 	%r13, %r12, %r5;
	add.s32 	%r14, %r13, 80;
	mul.wide.u32 	%rd5, %r14, 12;
	add.s64 	%rd6, %rd2, %rd5;
	st.global.u32 	[%rd6], %r7;
	mad.lo.s32 	%r15, %r11, 9, %r2;
	add.s32 	%r16, %r15, %r5;
	mul.wide.u32 	%rd7, %r16, 12;
	add.s64 	%rd8, %rd2, %rd7;
	st.global.u32 	[%rd8+1944], %r7;
	mul.hi.u32 	%r17, %r1, 1272582903;
	shr.u32 	%r18, %r17, 3;
	mul.hi.u32 	%r19, %r1, 1431655766;
	mul.hi.u32 	%r20, %r19, 1431655766;
	mul.lo.s32 	%r21, %r20, 3;
	sub.s32 	%r22, %r19, %r21;
	mad.lo.s32 	%r23, %r18, 27, %r3;
	add.s32 	%r24, %r23, %r5;
	mad.lo.s32 	%r25, %r22, 9, %r24;
	add.s32 	%r26, %r25, 242;
	mul.wide.u32 	%rd9, %r26, 12;
	add.s64 	%rd10, %rd2, %rd9;
	st.global.u32 	[%rd10], %r7;
	ret;

}
	// .globl	_Z7kernel3Pi
.visible .entry _Z7kernel3Pi(
	.param .u64 .ptr .align 1 _Z7kernel3Pi_param_0
)
{
	.reg .b32 	%r<3>;
	.reg .b64 	%rd<5>;

	ld.param.u64 	%rd1, [_Z7kernel3Pi_param_0];
	cvta.to.global.u64 	%rd2, %rd1;
	mov.u32 	%r1, %tid.x;
	mul.wide.u32 	%rd3, %r1, 4;
	add.s64 	%rd4, %rd2, %rd3;
	mov.b32 	%r2, 0;
	st.global.u32 	[%rd4], %r2;
	ret;

}
	// .globl	_Z7kernel4P6eltypePiS1_
.visible .entry _Z7kernel4P6eltypePiS1_(
	.param .u64 .ptr .align 1 _Z7kernel4P6eltypePiS1__param_0,
	.param .u64 .ptr .align 1 _Z7kernel4P6eltypePiS1__param_1,
	.param .u64 .ptr .align 1 _Z7kernel4P6eltypePiS1__param_2
)
{
	.reg .pred 	%p<3>;
	.reg .b32 	%r<7>;
	.reg .b64 	%rd<13>;

	ld.param.u64 	%rd1, [_Z7kernel4P6eltypePiS1__param_0];
	ld.param.u64 	%rd2, [_Z7kernel4P6eltypePiS1__param_1];
	ld.param.u64 	%rd3, [_Z7kernel4P6eltypePiS1__param_2];
	cvta.to.global.u64 	%rd4, %rd3;
	mov.u32 	%r1, %ctaid.x;
	mov.u32 	%r2, %tid.x;
	mul.wide.u32 	%rd5, %r2, 4;
	add.s64 	%rd6, %rd4, %rd5;
	ld.global.u32 	%r3, [%rd6];
	setp.ne.s32 	%p1, %r3, 1;
	@%p1 bra 	$L__BB3_3;
	cvta.to.global.u64 	%rd7, %rd1;
	mad.lo.s32 	%r4, %r1, 324, %r2;
	mul.wide.u32 	%rd8, %r4, 12;
	add.s64 	%rd9, %rd7, %rd8;
	ld.global.u32 	%r5, [%rd9];
	setp.ne.s32 	%p2, %r5, 1;
	@%p2 bra 	$L__BB3_3;
	cvta.to.global.u64 	%rd10, %rd2;
	mul.wide.u32 	%rd11, %r1, 4;
	add.s64 	%rd12, %rd10, %rd11;
	mov.b32 	%r6, 1;
	st.global.u32 	[%rd12], %r6;
$L__BB3_3:
	ret;

}


// ===== COMPILED SASS (sm_100) =====

	.target	sm_100

	.elftype	@"ET_EXEC"


//--------------------- .note.nv.tkinfo           --------------------------
	.section	.note.nv.tkinfo,"",@"SHT_NOTE"
	.sectionflags	@"SHF_NOTE_NV_TKINFO"
	.tkinfo
        /*0018*/ 	.word	0x00000002
        /*0030*/ 	.string	""
        /*0030*/ 	.string	"ptxas"
        /*0030*/ 	.string	"Cuda compilation tools, release 13.0, V13.0.88"
        /*0030*/ 	.string	"Build cuda_13.0.r13.0/compiler.36424714_0"
        /*0030*/ 	.string	"-arch sm_100 -m 64 "



//--------------------- .note.nv.cuinfo           --------------------------
	.section	.note.nv.cuinfo,"",@"SHT_NOTE"
	.sectionflags	@"SHF_NOTE_NV_CUINFO"
        /*0018*/ 	.short	0x0002
        /*001a*/ 	.short	0x0064
        /*001c*/ 	.short	0x0082
	.zero		2


//--------------------- .nv.info                  --------------------------
	.section	.nv.info,"",@"SHT_CUDA_INFO"
	.align	4


	//----- nvinfo : EIATTR_REGCOUNT
	.align		4
        /*0000*/ 	.byte	0x04, 0x2f
        /*0002*/ 	.short	(.L_1 - .L_0)
	.align		4
.L_0:
        /*0004*/ 	.word	index@(_Z7kernel1P6eltype)
        /*0008*/ 	.word	0x0000000c


	//----- nvinfo : EIATTR_FRAME_SIZE
	.align		4
.L_1:
        /*000c*/ 	.byte	0x04, 0x11
        /*000e*/ 	.short	(.L_3 - .L_2)
	.align		4
.L_2:
        /*0010*/ 	.word	index@(_Z7kernel1P6eltype)
        /*0014*/ 	.word	0x00000000


	//----- nvinfo : EIATTR_REGCOUNT
	.align		4
.L_3:
        /*0018*/ 	.byte	0x04, 0x2f
        /*001a*/ 	.short	(.L_5 - .L_4)
	.align		4
.L_4:
        /*001c*/ 	.word	index@(_Z7kernel2P6eltype)
        /*0020*/ 	.word	0x00000010


	//----- nvinfo : EIATTR_FRAME_SIZE
	.align		4
.L_5:
        /*0024*/ 	.byte	0x04, 0x11
        /*0026*/ 	.short	(.L_7 - .L_6)
	.align		4
.L_6:
        /*0028*/ 	.word	index@(_Z7kernel2P6eltype)
        /*002c*/ 	.word	0x00000000


	//----- nvinfo : EIATTR_REGCOUNT
	.align		4
.L_7:
        /*0030*/ 	.byte	0x04, 0x2f
        /*0032*/ 	.short	(.L_9 - .L_8)
	.align		4
.L_8:
        /*0034*/ 	.word	index@(_Z7kernel3Pi)
        /*0038*/ 	.word	0x00000008


	//----- nvinfo : EIATTR_FRAME_SIZE
	.align		4
.L_9:
        /*003c*/ 	.byte	0x04, 0x11
        /*003e*/ 	.short	(.L_11 - .L_10)
	.align		4
.L_10:
        /*0040*/ 	.word	index@(_Z7kernel3Pi)
        /*0044*/ 	.word	0x00000000


	//----- nvinfo : EIATTR_REGCOUNT
	.align		4
.L_11:
        /*0048*/ 	.byte	0x04, 0x2f
        /*004a*/ 	.short	(.L_13 - .L_12)
	.align		4
.L_12:
        /*004c*/ 	.word	index@(_Z7kernel4P6eltypePiS1_)
        /*0050*/ 	.word	0x0000000a


	//----- nvinfo : EIATTR_FRAME_SIZE
	.align		4
.L_13:
        /*0054*/ 	.byte	0x04, 0x11
        /*0056*/ 	.short	(.L_15 - .L_14)
	.align		4
.L_14:
        /*0058*/ 	.word	index@(_Z7kernel4P6eltypePiS1_)
        /*005c*/ 	.word	0x00000000


	//----- nvinfo : EIATTR_MIN_STACK_SIZE
	.align		4
.L_15:
        /*0060*/ 	.byte	0x04, 0x12
        /*0062*/ 	.short	(.L_17 - .L_16)
	.align		4
.L_16:
        /*0064*/ 	.word	index@(_Z7kernel4P6eltypePiS1_)
        /*0068*/ 	.word	0x00000000


	//----- nvinfo : EIATTR_MIN_STACK_SIZE
	.align		4
.L_17:
        /*006c*/ 	.byte	0x04, 0x12
        /*006e*/ 	.short	(.L_19 - .L_18)
	.align		4
.L_18:
        /*0070*/ 	.word	index@(_Z7kernel3Pi)
        /*0074*/ 	.word	0x00000000


	//----- nvinfo : EIATTR_MIN_STACK_SIZE
	.align		4
.L_19:
        /*0078*/ 	.byte	0x04, 0x12
        /*007a*/ 	.short	(.L_21 - .L_20)
	.align		4
.L_20:
        /*007c*/ 	.word	index@(_Z7kernel2P6eltype)
        /*0080*/ 	.word	0x00000000


	//----- nvinfo : EIATTR_MIN_STACK_SIZE
	.align		4
.L_21:
        /*0084*/ 	.byte	0x04, 0x12
        /*0086*/ 	.short	(.L_23 - .L_22)
	.align		4
.L_22:
        /*0088*/ 	.word	index@(_Z7kernel1P6eltype)
        /*008c*/ 	.word	0x00000000
.L_23:


//--------------------- .nv.compat                --------------------------
	.section	.nv.compat,"",@"SHT_CUDA_COMPAT_INFO"
	.align	4
        /*0000*/ 	.byte	0x02, 0x09, 0x00, 0x00, 0x02, 0x02, 0x01, 0x00, 0x02, 0x05, 0x05, 0x00, 0x03, 0x07, 0x01, 0x01
        /*0010*/ 	.byte	0x02, 0x03, 0x00, 0x00, 0x02, 0x06, 0x01, 0x00, 0x04, 0x0b, 0x08, 0x00, 0x09, 0x00, 0x00, 0x00
        /*0020*/ 	.byte	0x00, 0x00, 0x00, 0x00


//--------------------- .nv.info._Z7kernel4P6eltypePiS1_ --------------------------
	.section	.nv.info._Z7kernel4P6eltypePiS1_,"",@"SHT_CUDA_INFO"
	.sectionflags	@""
	.align	4


	//----- nvinfo : EIATTR_CUDA_API_VERSION
	.align		4
        /*0000*/ 	.byte	0x04, 0x37
        /*0002*/ 	.short	(.L_25 - .L_24)
.L_24:
        /*0004*/ 	.word	0x00000082


	//----- nvinfo : EIATTR_KPARAM_INFO
	.align		4
.L_25:
        /*0008*/ 	.byte	0x04, 0x17
        /*000a*/ 	.short	(.L_27 - .L_26)
.L_26:
        /*000c*/ 	.word	0x00000000
        /*0010*/ 	.short	0x0002
        /*0012*/ 	.short	0x0010
        /*0014*/ 	.byte	0x00, 0xf5, 0x21, 0x00


	//----- nvinfo : EIATTR_KPARAM_INFO
	.align		4
.L_27:
        /*0018*/ 	.byte	0x04, 0x17
        /*001a*/ 	.short	(.L_29 - .L_28)
.L_28:
        /*001c*/ 	.word	0x00000000
        /*0020*/ 	.short	0x0001
        /*0022*/ 	.short	0x0008
        /*0024*/ 	.byte	0x00, 0xf5, 0x21, 0x00


	//----- nvinfo : EIATTR_KPARAM_INFO
	.align		4
.L_29:
        /*0028*/ 	.byte	0x04, 0x17
        /*002a*/ 	.short	(.L_31 - .L_30)
.L_30:
        /*002c*/ 	.word	0x00000000
        /*0030*/ 	.short	0x0000
        /*0032*/ 	.short	0x0000
        /*0034*/ 	.byte	0x00, 0xf5, 0x21, 0x00


	//----- nvinfo : EIATTR_SPARSE_MMA_MASK
	.align		4
.L_31:
        /*0038*/ 	.byte	0x03, 0x50
        /*003a*/ 	.short	0x0000


	//----- nvinfo : EIATTR_MAXREG_COUNT
	.align		4
        /*003c*/ 	.byte	0x03, 0x1b
        /*003e*/ 	.short	0x00ff


	//----- nvinfo : EIATTR_MERCURY_ISA_VERSION
	.align		4
        /*0040*/ 	.byte	0x03, 0x5f
        /*0042*/ 	.short	0x0101


	//----- nvinfo : EIATTR_VRC_CTA_INIT_COUNT
	.align		4
        /*0044*/ 	.byte	0x02, 0x4a
	.zero		1
	.zero		1


	//----- nvinfo : EIATTR_EXIT_INSTR_OFFSETS
	.align		4
        /*0048*/ 	.byte	0x04, 0x1c
        /*004a*/ 	.short	(.L_33 - .L_32)


	//   ....[0]....
.L_32:
        /*004c*/ 	.word	0x00000070


	//   ....[1]....
        /*0050*/ 	.word	0x000000e0


	//   ....[2]....
        /*0054*/ 	.word	0x00000130


	//----- nvinfo : EIATTR_CBANK_PARAM_SIZE
	.align		4
.L_33:
        /*0058*/ 	.byte	0x03, 0x19
        /*005a*/ 	.short	0x0018


	//----- nvinfo : EIATTR_PARAM_CBANK
	.align		4
        /*005c*/ 	.byte	0x04, 0x0a
        /*005e*/ 	.short	(.L_35 - .L_34)
	.align		4
.L_34:
        /*0060*/ 	.word	index@(.nv.constant0._Z7kernel4P6eltypePiS1_)
        /*0064*/ 	.short	0x0380
        /*0066*/ 	.short	0x0018


	//----- nvinfo : EIATTR_SW_WAR
	.align		4
.L_35:
        /*0068*/ 	.byte	0x04, 0x36
        /*006a*/ 	.short	(.L_37 - .L_36)
.L_36:
        /*006c*/ 	.word	0x00000008
.L_37:


//--------------------- .nv.info._Z7kernel3Pi     --------------------------
	.section	.nv.info._Z7kernel3Pi,"",@"SHT_CUDA_INFO"
	.sectionflags	@""
	.align	4


	//----- nvinfo : EIATTR_CUDA_API_VERSION
	.align		4
        /*0000*/ 	.byte	0x04, 0x37
        /*0002*/ 	.short	(.L_39 - .L_38)
.L_38:
        /*0004*/ 	.word	0x00000082


	//----- nvinfo : EIATTR_KPARAM_INFO
	.align		4
.L_39:
        /*0008*/ 	.byte	0x04, 0x17
        /*000a*/ 	.short	(.L_41 - .L_40)
.L_40:
        /*000c*/ 	.word	0x00000000
        /*0010*/ 	.short	0x0000
        /*0012*/ 	.short	0x0000
        /*0014*/ 	.byte	0x00, 0xf5, 0x21, 0x00


	//----- nvinfo : EIATTR_SPARSE_MMA_MASK
	.align		4
.L_41:
        /*0018*/ 	.byte	0x03, 0x50
        /*001a*/ 	.short	0x0000


	//----- nvinfo : EIATTR_MAXREG_COUNT
	.align		4
        /*001c*/ 	.byte	0x03, 0x1b
        /*001e*/ 	.short	0x00ff


	//----- nvinfo : EIATTR_MERCURY_ISA_VERSION
	.align		4
        /*0020*/ 	.byte	0x03, 0x5f
        /*0022*/ 	.short	0x0101


	//----- nvinfo : EIATTR_VRC_CTA_INIT_COUNT
	.align		4
        /*0024*/ 	.byte	0x02, 0x4a
	.zero		1
	.zero		1


	//----- nvinfo : EIATTR_EXIT_INSTR_OFFSETS
	.align		4
        /*0028*/ 	.byte	0x04, 0x1c
        /*002a*/ 	.short	(.L_43 - .L_42)


	//   ....[0]....
.L_42:
        /*002c*/ 	.word	0x00000060


	//----- nvinfo : EIATTR_CBANK_PARAM_SIZE
	.align		4
.L_43:
        /*0030*/ 	.byte	0x03, 0x19
        /*0032*/ 	.short	0x0008


	//----- nvinfo : EIATTR_PARAM_CBANK
	.align		4
        /*0034*/ 	.byte	0x04, 0x0a
        /*0036*/ 	.short	(.L_45 - .L_44)
	.align		4
.L_44:
        /*0038*/ 	.word	index@(.nv.constant0._Z7kernel3Pi)
        /*003c*/ 	.short	0x0380
        /*003e*/ 	.short	0x0008


	//----- nvinfo : EIATTR_SW_WAR
	.align		4
.L_45:
        /*0040*/ 	.byte	0x04, 0x36
        /*0042*/ 	.short	(.L_47 - .L_46)
.L_46:
        /*0044*/ 	.word	0x00000008
.L_47:


//--------------------- .nv.info._Z7kernel2P6eltype --------------------------
	.section	.nv.info._Z7kernel2P6eltype,"",@"SHT_CUDA_INFO"
	.sectionflags	@""
	.align	4


	//----- nvinfo : EIATTR_CUDA_API_VERSION
	.align		4
        /*0000*/ 	.byte	0x04, 0x37
        /*0002*/ 	.short	(.L_49 - .L_48)
.L_48:
        /*0004*/ 	.word	0x00000082


	//----- nvinfo : EIATTR_KPARAM_INFO
	.align		4
.L_49:
        /*0008*/ 	.byte	0x04, 0x17
        /*000a*/ 	.short	(.L_51 - .L_50)
.L_50:
        /*000c*/ 	.word	0x00000000
        /*0010*/ 	.short	0x0000
        /*0012*/ 	.short	0x0000
        /*0014*/ 	.byte	0x00, 0xf5, 0x21, 0x00


	//----- nvinfo : EIATTR_SPARSE_MMA_MASK
	.align		4
.L_51:
        /*0018*/ 	.byte	0x03, 0x50
        /*001a*/ 	.short	0x0000


	//----- nvinfo : EIATTR_MAXREG_COUNT
	.align		4
        /*001c*/ 	.byte	0x03, 0x1b
        /*001e*/ 	.short	0x00ff


	//----- nvinfo : EIATTR_MERCURY_ISA_VERSION
	.align		4
        /*0020*/ 	.byte	0x03, 0x5f
        /*0022*/ 	.short	0x0101


	//----- nvinfo : EIATTR_VRC_CTA_INIT_COUNT
	.align		4
        /*0024*/ 	.byte	0x02, 0x4a
	.zero		1
	.zero		1


	//----- nvinfo : EIATTR_EXIT_INSTR_OFFSETS
	.align		4
        /*0028*/ 	.byte	0x04, 0x1c
        /*002a*/ 	.short	(.L_53 - .L_52)


	//   ....[0]....
.L_52:
        /*002c*/ 	.word	0x00000220


	//----- nvinfo : EIATTR_CBANK_PARAM_SIZE
	.align		4
.L_53:
        /*0030*/ 	.byte	0x03, 0x19
        /*0032*/ 	.short	0x0008


	//----- nvinfo : EIATTR_PARAM_CBANK
	.align		4
        /*0034*/ 	.byte	0x04, 0x0a
        /*0036*/ 	.short	(.L_55 - .L_54)
	.align		4
.L_54:
        /*0038*/ 	.word	index@(.nv.constant0._Z7kernel2P6eltype)
        /*003c*/ 	.short	0x0380
        /*003e*/ 	.short	0x0008


	//----- nvinfo : EIATTR_SW_WAR
	.align		4
.L_55:
        /*0040*/ 	.byte	0x04, 0x36
        /*0042*/ 	.short	(.L_57 - .L_56)
.L_56:
        /*0044*/ 	.word	0x00000008
.L_57:


//--------------------- .nv.info._Z7kernel1P6eltype --------------------------
	.section	.nv.info._Z7kernel1P6eltype,"",@"SHT_CUDA_INFO"
	.sectionflags	@""
	.align	4


	//----- nvinfo : EIATTR_CUDA_API_VERSION
	.align		4
        /*0000*/ 	.byte	0x04, 0x37
        /*0002*/ 	.short	(.L_59 - .L_58)
.L_58:
        /*0004*/ 	.word	0x00000082


	//----- nvinfo : EIATTR_KPARAM_INFO
	.align		4
.L_59:
        /*0008*/ 	.byte	0x04, 0x17
        /*000a*/ 	.short	(.L_61 - .L_60)
.L_60:
        /*000c*/ 	.word	0x00000000
        /*0010*/ 	.short	0x0000
        /*0012*/ 	.short	0x0000
        /*0014*/ 	.byte	0x00, 0xf5, 0x21, 0x00


	//----- nvinfo : EIATTR_SPARSE_MMA_MASK
	.align		4
.L_61:
        /*0018*/ 	.byte	0x03, 0x50
        /*001a*/ 	.short	0x0000


	//----- nvinfo : EIATTR_MAXREG_COUNT
	.align		4
        /*001c*/ 	.byte	0x03, 0x1b
        /*001e*/ 	.short	0x00ff


	//----- nvinfo : EIATTR_MERCURY_ISA_VERSION
	.align		4
        /*0020*/ 	.byte	0x03, 0x5f
        /*0022*/ 	.short	0x0101


	//----- nvinfo : EIATTR_VRC_CTA_INIT_COUNT
	.align		4
        /*0024*/ 	.byte	0x02, 0x4a
	.zero		1
	.zero		1


	//----- nvinfo : EIATTR_EXIT_INSTR_OFFSETS
	.align		4
        /*0028*/ 	.byte	0x04, 0x1c
        /*002a*/ 	.short	(.L_63 - .L_62)


	//   ....[0]....
.L_62:
        /*002c*/ 	.word	0x00000100


	//----- nvinfo : EIATTR_CBANK_PARAM_SIZE
	.align		4
.L_63:
        /*0030*/ 	.byte	0x03, 0x19
        /*0032*/ 	.short	0x0008


	//----- nvinfo : EIATTR_PARAM_CBANK
	.align		4
        /*0034*/ 	.byte	0x04, 0x0a
        /*0036*/ 	.short	(.L_65 - .L_64)
	.align		4
.L_64:
        /*0038*/ 	.word	index@(.nv.constant0._Z7kernel1P6eltype)
        /*003c*/ 	.short	0x0380
        /*003e*/ 	.short	0x0008


	//----- nvinfo : EIATTR_SW_WAR
	.align		4
.L_65:
        /*0040*/ 	.byte	0x04, 0x36
        /*0042*/ 	.short	(.L_67 - .L_66)
.L_66:
        /*0044*/ 	.word	0x00000008
.L_67:


//--------------------- .nv.callgraph             --------------------------
	.section	.nv.callgraph,"",@"SHT_CUDA_CALLGRAPH"
	.align	4
	.sectionentsize	8
	.align		4
        /*0000*/ 	.word	0x00000000
	.align		4
        /*0004*/ 	.word	0xffffffff
	.align		4
        /*0008*/ 	.word	0x00000000
	.align		4
        /*000c*/ 	.word	0xfffffffe
	.align		4
        /*0010*/ 	.word	0x00000000
	.align		4
        /*0014*/ 	.word	0xfffffffd
	.align		4
        /*0018*/ 	.word	0x00000000
	.align		4
        /*001c*/ 	.word	0xfffffffc


//--------------------- .text._Z7kernel4P6eltypePiS1_ --------------------------
	.section	.text._Z7kernel4P6eltypePiS1_,"ax",@progbits
	.align	128
        .global         _Z7kernel4P6eltypePiS1_
        .type           _Z7kernel4P6eltypePiS1_,@function
        .size           _Z7kernel4P6eltypePiS1_,(.L_x_4 - _Z7kernel4P6eltypePiS1_)
        .other          _Z7kernel4P6eltypePiS1_,@"STO_CUDA_ENTRY STV_DEFAULT"
_Z7kernel4P6eltypePiS1_:
.text._Z7kernel4P6eltypePiS1_:
[----:B------:R-:W-:Y:S01]  /*0000*/  LDC R1, c[0x0][0x37c] ;  /* 0x0000df00ff017b82 */ /* 0x000fe20000000800 */
[----:B------:R-:W0:Y:S07]  /*0010*/  S2R R5, SR_TID.X ;  /* 0x0000000000057919 */ /* 0x000e2e0000002100 */
[----:B------:R-:W0:Y:S01]  /*0020*/  LDC.64 R2, c[0x0][0x390] ;  /* 0x0000e400ff027b82 */ /* 0x000e220000000a00 */
[----:B------:R-:W1:Y:S01]  /*0030*/  LDCU.64 UR4, c[0x0][0x358] ;  /* 0x00006b00ff0477ac */ /* 0x000e620008000a00 */
[----:B0-----:R-:W-:-:S06]  /*0040*/  IMAD.WIDE.U32 R2, R5, 0x4, R2 ;  /* 0x0000000405027825 */ /* 0x001fcc00078e0002 */
[----:B-1----:R-:W2:Y:S02]  /*0050*/  LDG.E R2, desc[UR4][R2.64] ;  /* 0x0000000402027981 */ /* 0x002ea4000c1e1900 */
[----:B--2---:R-:W-:-:S13]  /*0060*/  ISETP.NE.AND P0, PT, R2, 0x1, PT ;  /* 0x000000010200780c */ /* 0x004fda0003f05270 */
[----:B------:R-:W-:Y:S05]  /*0070*/  @P0 EXIT ;  /* 0x000000000000094d */ /* 0x000fea0003800000 */
[----:B------:R-:W0:Y:S01]  /*0080*/  S2R R7, SR_CTAID.X ;  /* 0x0000000000077919 */ /* 0x000e220000002500 */
[----:B------:R-:W1:Y:S01]  /*0090*/  LDC.64 R2, c[0x0][0x380] ;  /* 0x0000e000ff027b82 */ /* 0x000e620000000a00 */
[----:B0-----:R-:W-:-:S04]  /*00a0*/  IMAD R5, R7, 0x144, R5 ;  /* 0x0000014407057824 */ /* 0x001fc800078e0205 */
[----:B-1----:R-:W-:-:S06]  /*00b0*/  IMAD.WIDE.U32 R2, R5, 0xc, R2 ;  /* 0x0000000c05027825 */ /* 0x002fcc00078e0002 */
[----:B------:R-:W2:Y:S02]  /*00c0*/  LDG.E R2, desc[UR4][R2.64] ;  /* 0x0000000402027981 */ /* 0x000ea4000c1e1900 */
[----:B--2---:R-:W-:-:S13]  /*00d0*/  ISETP.NE.AND P0, PT, R2, 0x1, PT ;  /* 0x000000010200780c */ /* 0x004fda0003f05270 */
[----:B------:R-:W-:Y:S05]  /*00e0*/  @P0 EXIT ;  /* 0x000000000000094d */ /* 0x000fea0003800000 */
[----:B------:R-:W0:Y:S01]  /*00f0*/  LDC.64 R2, c[0x0][0x388] ;  /* 0x0000e200ff027b82 */ /* 0x000e220000000a00 */
[----:B------:R-:W-:Y:S02]  /*0100*/  HFMA2 R5, -RZ, RZ, 0, 5.9604644775390625e-08 ;  /* 0x00000001ff057431 */ /* 0x000fe400000001ff */
[----:B0-----:R-:W-:-:S05]  /*0110*/  IMAD.WIDE.U32 R2, R7, 0x4, R2 ;  /* 0x0000000407027825 */ /* 0x001fca00078e0002 */
[----:B------:R-:W-:Y:S01]  /*0120*/  STG.E desc[UR4][R2.64], R5 ;  /* 0x0000000502007986 */ /* 0x000fe2000c101904 */
[----:B------:R-:W-:Y:S05]  /*0130*/  EXIT ;  /* 0x000000000000794d */ /* 0x000fea0003800000 */
.L_x_0:
[----:B------:R-:W-:-:S00]  /*0140*/  BRA `(.L_x_0) ;  /* 0xfffffffc00fc7947 */ /* 0x000fc0000383ffff */
[----:B------:R-:W-:-:S00]  /*0150*/  NOP ;  /* 0x0000000000007918 */ /* 0x000fc00000000000 */
        /* <DEDUP_REMOVED lines=10> */
.L_x_4:


//--------------------- .text._Z7kernel3Pi        --------------------------
	.section	.text._Z7kernel3Pi,"ax",@progbits
	.align	128
        .global         _Z7kernel3Pi
        .type           _Z7kernel3Pi,@function
        .size           _Z7kernel3Pi,(.L_x_5 - _Z7kernel3Pi)
        .other          _Z7kernel3Pi,@"STO_CUDA_ENTRY STV_DEFAULT"
_Z7kernel3Pi:
.text._Z7kernel3Pi:
[----:B------:R-:W-:Y:S01]  /*0000*/  LDC R1, c[0x0][0x37c] ;  /* 0x0000df00ff017b82 */ /* 0x000fe20000000800 */
[----:B------:R-:W0:Y:S07]  /*0010*/  S2R R5, SR_TID.X ;  /* 0x0000000000057919 */ /* 0x000e2e0000002100 */
[----:B------:R-:W0:Y:S01]  /*0020*/  LDC.64 R2, c[0x0][0x380] ;  /* 0x0000e000ff027b82 */ /* 0x000e220000000a00 */
[----:B------:R-:W1:Y:S01]  /*0030*/  LDCU.64 UR4, c[0x0][0x358] ;  /* 0x00006b00ff0477ac */ /* 0x000e620008000a00 */
[----:B0-----:R-:W-:-:S05]  /*0040*/  IMAD.WIDE.U32 R2, R5, 0x4, R2 ;  /* 0x0000000405027825 */ /* 0x001fca00078e0002 */
[----:B-1----:R-:W-:Y:S01]  /*0050*/  STG.E desc[UR4][R2.64], RZ ;  /* 0x000000ff02007986 */ /* 0x002fe2000c101904 */
[----:B------:R-:W-:Y:S05]  /*0060*/  EXIT ;  /* 0x000000000000794d */ /* 0x000fea0003800000 */
.L_x_1:
        /* <DEDUP_REMOVED lines=9> */
.L_x_5:


//--------------------- .text._Z7kernel2P6eltype  --------------------------
	.section	.text._Z7kernel2P6eltype,"ax",@progbits
	.align	128
        .global         _Z7kernel2P6eltype
        .type           _Z7kernel2P6eltype,@function
        .size           _Z7kernel2P6eltype,(.L_x_6 - _Z7kernel2P6eltype)
        .other          _Z7kernel2P6eltype,@"STO_CUDA_ENTRY STV_DEFAULT"
_Z7kernel2P6eltype:
.text._Z7kernel2P6eltype:
[----:B------:R-:W-:Y:S01]  /*0000*/  LDC R1, c[0x0][0x37c] ;  /* 0x0000df00ff017b82 */ /* 0x000fe20000000800 */
[----:B------:R-:W0:Y:S07]  /*0010*/  S2R R8, SR_CTAID.X ;  /* 0x0000000000087919 */ /* 0x000e2e0000002500 */
[----:B------:R-:W1:Y:S01]  /*0020*/  LDC.64 R2, c[0x0][0x380] ;  /* 0x0000e000ff027b82 */ /* 0x000e620000000a00 */
[----:B------:R-:W2:Y:S01]  /*0030*/  LDCU.64 UR4, c[0x0][0x358] ;  /* 0x00006b00ff0477ac */ /* 0x000ea20008000a00 */
[----:B------:R-:W-:Y:S01]  /*0040*/  HFMA2 R13, -RZ, RZ, 0, 5.9604644775390625e-08 ;  /* 0x00000001ff0d7431 */ /* 0x000fe200000001ff */
[----:B------:R-:W3:Y:S01]  /*0050*/  S2R R10, SR_TID.X ;  /* 0x00000000000a7919 */ /* 0x000ee20000002100 */
[----:B0-----:R-:W-:-:S04]  /*0060*/  IMAD.HI.U32 R6, R8, 0x55555556, RZ ;  /* 0x5555555608067827 */ /* 0x001fc800078e00ff */
[----:B------:R-:W-:Y:S01]  /*0070*/  IMAD.HI.U32 R5, R8, 0x4bda12f7, RZ ;  /* 0x4bda12f708057827 */ /* 0x000fe200078e00ff */
[----:B---3--:R-:W-:-:S03]  /*0080*/  IADD3 R0, PT, PT, R10, 0x1, RZ ;  /* 0x000000010a007810 */ /* 0x008fc60007ffe0ff */
[----:B------:R-:W-:Y:S01]  /*0090*/  IMAD.HI.U32 R4, R8, 0x38e38e39, RZ ;  /* 0x38e38e3908047827 */ /* 0x000fe200078e00ff */
[----:B------:R-:W-:-:S03]  /*00a0*/  SHF.R.U32.HI R7, RZ, 0x3, R5 ;  /* 0x00000003ff077819 */ /* 0x000fc60000011605 */
[----:B------:R-:W-:Y:S01]  /*00b0*/  IMAD.HI.U32 R9, R6, 0x55555556, RZ ;  /* 0x5555555606097827 */ /* 0x000fe200078e00ff */
[----:B------:R-:W-:-:S03]  /*00c0*/  SHF.R.U32.HI R5, RZ, 0x1, R4 ;  /* 0x00000001ff057819 */ /* 0x000fc60000011604 */
[----:B------:R-:W-:Y:S02]  /*00d0*/  IMAD R6, R9, -0x3, R6 ;  /* 0xfffffffd09067824 */ /* 0x000fe400078e0206 */
[----:B------:R-:W-:Y:S02]  /*00e0*/  IMAD R4, R8, 0x9, R10 ;  /* 0x0000000908047824 */ /* 0x000fe400078e020a */
[--C-:B------:R-:W-:Y:S02]  /*00f0*/  IMAD R9, R7, 0x1b, R0.reuse ;  /* 0x0000001b07097824 */ /* 0x100fe400078e0200 */
[C---:B------:R-:W-:Y:S02]  /*0100*/  IMAD R7, R5.reuse, 0x9, R0 ;  /* 0x0000000905077824 */ /* 0x040fe400078e0200 */
[----:B------:R-:W-:Y:S02]  /*0110*/  IMAD R11, R4, 0x144, R9 ;  /* 0x00000144040b7824 */ /* 0x000fe400078e0209 */
[----:B------:R-:W-:-:S02]  /*0120*/  IMAD R5, R5, -0x9, R8 ;  /* 0xfffffff705057824 */ /* 0x000fc400078e0208 */
[----:B------:R-:W-:Y:S02]  /*0130*/  IMAD R7, R4, 0x144, R7 ;  /* 0x0000014404077824 */ /* 0x000fe400078e0207 */
[----:B------:R-:W-:Y:S02]  /*0140*/  IMAD R6, R6, 0x9, R11 ;  /* 0x0000000906067824 */ /* 0x000fe400078e020b */
[----:B------:R-:W-:Y:S01]  /*0150*/  IMAD R9, R5, 0x9, R10 ;  /* 0x0000000905097824 */ /* 0x000fe200078e020a */
[----:B------:R-:W-:Y:S01]  /*0160*/  IADD3 R7, PT, PT, R7, 0x50, RZ ;  /* 0x0000005007077810 */ /* 0x000fe20007ffe0ff */
[----:B------:R-:W-:Y:S01]  /*0170*/  IMAD R5, R4, 0x144, R8 ;  /* 0x0000014404057824 */ /* 0x000fe200078e0208 */
[----:B------:R-:W-:Y:S01]  /*0180*/  IADD3 R11, PT, PT, R6, 0xf2, RZ ;  /* 0x000000f2060b7810 */ /* 0x000fe20007ffe0ff */
[----:B------:R-:W-:Y:S02]  /*0190*/  IMAD R9, R4, 0x144, R9 ;  /* 0x0000014404097824 */ /* 0x000fe400078e0209 */
[----:B-1----:R-:W-:-:S04]  /*01a0*/  IMAD.WIDE.U32 R4, R5, 0xc, R2 ;  /* 0x0000000c05047825 */ /* 0x002fc800078e0002 */
[--C-:B------:R-:W-:Y:S01]  /*01b0*/  IMAD.WIDE.U32 R6, R7, 0xc, R2.reuse ;  /* 0x0000000c07067825 */ /* 0x100fe200078e0002 */
[----:B--2---:R-:W-:Y:S03]  /*01c0*/  STG.E desc[UR4][R4.64], R13 ;  /* 0x0000000d04007986 */ /* 0x004fe6000c101904 */
[--C-:B------:R-:W-:Y:S01]  /*01d0*/  IMAD.WIDE.U32 R8, R9, 0xc, R2.reuse ;  /* 0x0000000c09087825 */ /* 0x100fe200078e0002 */
[----:B------:R-:W-:Y:S03]  /*01e0*/  STG.E desc[UR4][R6.64], R13 ;  /* 0x0000000d06007986 */ /* 0x000fe6000c101904 */
[----:B------:R-:W-:Y:S01]  /*01f0*/  IMAD.WIDE.U32 R2, R11, 0xc, R2 ;  /* 0x0000000c0b027825 */ /* 0x000fe200078e0002 */
[----:B------:R-:W-:Y:S04]  /*0200*/  STG.E desc[UR4][R8.64+0x798], R13 ;  /* 0x0007980d08007986 */ /* 0x000fe8000c101904 */
[----:B------:R-:W-:Y:S01]  /*0210*/  STG.E desc[UR4][R2.64], R13 ;  /* 0x0000000d02007986 */ /* 0x000fe2000c101904 */
[----:B------:R-:W-:Y:S05]  /*0220*/  EXIT ;  /* 0x000000000000794d */ /* 0x000fea0003800000 */
.L_x_2:
        /* <DEDUP_REMOVED lines=13> */
.L_x_6:


//--------------------- .text._Z7kernel1P6eltype  --------------------------
	.section	.text._Z7kernel1P6eltype,"ax",@progbits
	.align	128
        .global         _Z7kernel1P6eltype
        .type           _Z7kernel1P6eltype,@function
        .size           _Z7kernel1P6eltype,(.L_x_7 - _Z7kernel1P6eltype)
        .other          _Z7kernel1P6eltype,@"STO_CUDA_ENTRY STV_DEFAULT"
_Z7kernel1P6eltype:
.text._Z7kernel1P6eltype:
[----:B------:R-:W-:Y:S01]  /*0000*/  LDC R1, c[0x0][0x37c] ;  /* 0x0000df00ff017b82 */ /* 0x000fe20000000800 */
[----:B------:R-:W0:Y:S07]  /*0010*/  S2R R7, SR_CTAID.X ;  /* 0x0000000000077919 */ /* 0x000e2e0000002500 */
[----:B------:R-:W1:Y:S01]  /*0020*/  LDC.64 R2, c[0x0][0x380] ;  /* 0x0000e000ff027b82 */ /* 0x000e620000000a00 */
[----:B------:R-:W2:Y:S01]  /*0030*/  LDCU.64 UR4, c[0x0][0x358] ;  /* 0x00006b00ff0477ac */ /* 0x000ea20008000a00 */
[----:B------:R-:W-:Y:S01]  /*0040*/  MOV R9, 0xfffffc7d ;  /* 0xfffffc7d00097802 */ /* 0x000fe20000000f00 */
[----:B------:R-:W3:Y:S01]  /*0050*/  S2R R4, SR_TID.X ;  /* 0x0000000000047919 */ /* 0x000ee20000002100 */
[----:B0-----:R-:W-:-:S04]  /*0060*/  IMAD.HI.U32 R0, R7, 0x38e38e39, RZ ;  /* 0x38e38e3907007827 */ /* 0x001fc800078e00ff */
[----:B---3--:R-:W-:Y:S01]  /*0070*/  IMAD R5, R7, 0x144, R4 ;  /* 0x0000014407057824 */ /* 0x008fe200078e0204 */
[----:B------:R-:W-:-:S03]  /*0080*/  SHF.R.U32.HI R0, RZ, 0x1, R0 ;  /* 0x00000001ff007819 */ /* 0x000fc60000011600 */
[----:B-1----:R-:W-:Y:S01]  /*0090*/  IMAD.WIDE R2, R5, 0xc, R2 ;  /* 0x0000000c05027825 */ /* 0x002fe200078e0202 */
[----:B------:R-:W-:-:S03]  /*00a0*/  IADD3 R5, PT, PT, R4, 0x1, RZ ;  /* 0x0000000104057810 */ /* 0x000fc60007ffe0ff */
[----:B------:R-:W-:Y:S01]  /*00b0*/  IMAD R0, R0, R9, 0x65 ;  /* 0x0000006500007424 */ /* 0x000fe200078e0209 */
[----:B--2---:R-:W-:Y:S03]  /*00c0*/  STG.E desc[UR4][R2.64], RZ ;  /* 0x000000ff02007986 */ /* 0x004fe6000c101904 */
[----:B------:R-:W-:Y:S01]  /*00d0*/  IMAD R7, R7, 0x64, R0 ;  /* 0x0000006407077824 */ /* 0x000fe200078e0200 */
[----:B------:R-:W-:Y:S04]  /*00e0*/  STG.E desc[UR4][R2.64+0x8], R5 ;  /* 0x0000080502007986 */ /* 0x000fe8000c101904 */
[----:B------:R-:W-:Y:S01]  /*00f0*/  STG.E desc[UR4][R2.64+0x4], R7 ;  /* 0x0000040702007986 */ /* 0x000fe2000c101904 */
[----:B------:R-:W-:Y:S05]  /*0100*/  EXIT ;  /* 0x000000000000794d */ /* 0x000fea0003800000 */
.L_x_3:
        /* <DEDUP_REMOVED lines=15> */
.L_x_7:


//--------------------- .nv.shared.reserved.0     --------------------------
	.section	.nv.shared.reserved.0,"aw",@nobits
	.weak		__nv_reservedSMEM_offset_0_alias
	.size		__nv_reservedSMEM_offset_0_alias, 0, 64
	.other		__nv_reservedSMEM_offset_0_alias,@"STO_CUDA_RESERVED_SHARED STV_DEFAULT"
__nv_reservedSMEM_offset_0_alias:
	.zero		0
	.zero		64


//--------------------- .nv.constant0._Z7kernel4P6eltypePiS1_ --------------------------
	.section	.nv.constant0._Z7kernel4P6eltypePiS1_,"a",@progbits
	.sectionflags	@""
	.align	4
.nv.constant0._Z7kernel4P6eltypePiS1_:
	.zero		920


//--------------------- .nv.constant0._Z7kernel3Pi --------------------------
	.section	.nv.constant0._Z7kernel3Pi,"a",@progbits
	.sectionflags	@""
	.align	4
.nv.constant0._Z7kernel3Pi:
	.zero		904


//--------------------- .nv.constant0._Z7kernel2P6eltype --------------------------
	.section	.nv.constant0._Z7kernel2P6eltype,"a",@progbits
	.sectionflags	@""
	.align	4
.nv.constant0._Z7kernel2P6eltype:
	.zero		904


//--------------------- .nv.constant0._Z7kernel1P6eltype --------------------------
	.section	.nv.constant0._Z7kernel1P6eltype,"a",@progbits
	.sectionflags	@""
	.align	4
.nv.constant0._Z7kernel1P6eltype:
	.zero		904


//--------------------- SYMBOLS --------------------------

	.type		.nv.reservedSmem.offset0,@object
	.size		.nv.reservedSmem.offset0,0x4
